	.headerflags	@"EF_CUDA_TEXMODE_UNIFIED EF_CUDA_64BIT_ADDRESS EF_CUDA_ACCELERATORS EF_CUDA_SM90 EF_CUDA_VIRTUAL_SM(EF_CUDA_SM90)"
	.elftype	@"ET_EXEC"


//--------------------- .nv.info                  --------------------------
	.section	.nv.info,"",@"SHT_CUDA_INFO"
	.align	4


	//----- nvinfo : EIATTR_REGCOUNT
	.align		4
        /*0000*/ 	.byte	0x04, 0x2f
        /*0002*/ 	.short	(.L_3 - .L_2)
	.align		4
.L_2:
        /*0004*/ 	.word	index@(triton_poi_fused__native_batch_norm_legit_no_training_hardtanh_18)
        /*0008*/ 	.word	0x00000016


	//----- nvinfo : EIATTR_FRAME_SIZE
	.align		4
.L_3:
        /*000c*/ 	.byte	0x04, 0x11
        /*000e*/ 	.short	(.L_5 - .L_4)
	.align		4
.L_4:
        /*0010*/ 	.word	index@(triton_poi_fused__native_batch_norm_legit_no_training_hardtanh_18)
        /*0014*/ 	.word	0x00000000


	//----- nvinfo : EIATTR_MIN_STACK_SIZE
	.align		4
.L_5:
        /*0018*/ 	.byte	0x04, 0x12
        /*001a*/ 	.short	(.L_7 - .L_6)
	.align		4
.L_6:
        /*001c*/ 	.word	index@(triton_poi_fused__native_batch_norm_legit_no_training_hardtanh_18)
        /*0020*/ 	.word	0x00000000
.L_7:


//--------------------- .nv.info.triton_poi_fused__native_batch_norm_legit_no_training_hardtanh_18 --------------------------
	.section	.nv.info.triton_poi_fused__native_batch_norm_legit_no_training_hardtanh_18,"",@"SHT_CUDA_INFO"
	.sectionflags	@""
	.align	4


	//----- nvinfo : EIATTR_CUDA_API_VERSION
	.align		4
        /*0000*/ 	.byte	0x04, 0x37
        /*0002*/ 	.short	(.L_9 - .L_8)
.L_8:
        /*0004*/ 	.word	0x00000080


	//----- nvinfo : EIATTR_KPARAM_INFO
	.align		4
.L_9:
        /*0008*/ 	.byte	0x04, 0x17
        /*000a*/ 	.short	(.L_11 - .L_10)
.L_10:
        /*000c*/ 	.word	0x00000000
        /*0010*/ 	.short	0x0006
        /*0012*/ 	.short	0x0030
        /*0014*/ 	.byte	0x00, 0xf4, 0x21, 0x00


	//----- nvinfo : EIATTR_KPARAM_INFO
	.align		4
.L_11:
        /*0018*/ 	.byte	0x04, 0x17
        /*001a*/ 	.short	(.L_13 - .L_12)
.L_12:
        /*001c*/ 	.word	0x00000000
        /*0020*/ 	.short	0x0005
        /*0022*/ 	.short	0x0028
        /*0024*/ 	.byte	0x00, 0xf0, 0x11, 0x00


	//----- nvinfo : EIATTR_KPARAM_INFO
	.align		4
.L_13:
        /*0028*/ 	.byte	0x04, 0x17
        /*002a*/ 	.short	(.L_15 - .L_14)
.L_14:
        /*002c*/ 	.word	0x00000000
        /*0030*/ 	.short	0x0004
        /*0032*/ 	.short	0x0020
        /*0034*/ 	.byte	0x00, 0xf4, 0x21, 0x00


	//----- nvinfo : EIATTR_KPARAM_INFO
	.align		4
.L_15:
        /*0038*/ 	.byte	0x04, 0x17
        /*003a*/ 	.short	(.L_17 - .L_16)
.L_16:
        /*003c*/ 	.word	0x00000000
        /*0040*/ 	.short	0x0003
        /*0042*/ 	.short	0x0018
        /*0044*/ 	.byte	0x00, 0xf4, 0x21, 0x00


	//----- nvinfo : EIATTR_KPARAM_INFO
	.align		4
.L_17:
        /*0048*/ 	.byte	0x04, 0x17
        /*004a*/ 	.short	(.L_19 - .L_18)
.L_18:
        /*004c*/ 	.word	0x00000000
        /*0050*/ 	.short	0x0002
        /*0052*/ 	.short	0x0010
        /*0054*/ 	.byte	0x00, 0xf4, 0x21, 0x00


	//----- nvinfo : EIATTR_KPARAM_INFO
	.align		4
.L_19:
        /*0058*/ 	.byte	0x04, 0x17
        /*005a*/ 	.short	(.L_21 - .L_20)
.L_20:
        /*005c*/ 	.word	0x00000000
        /*0060*/ 	.short	0x0001
        /*0062*/ 	.short	0x0008
        /*0064*/ 	.byte	0x00, 0xf4, 0x21, 0x00


	//----- nvinfo : EIATTR_KPARAM_INFO
	.align		4
.L_21:
        /*0068*/ 	.byte	0x04, 0x17
        /*006a*/ 	.short	(.L_23 - .L_22)
.L_22:
        /*006c*/ 	.word	0x00000000
        /*0070*/ 	.short	0x0000
        /*0072*/ 	.short	0x0000
        /*0074*/ 	.byte	0x00, 0xf4, 0x21, 0x00


	//----- nvinfo : EIATTR_SPARSE_MMA_MASK
	.align		4
.L_23:
        /*0078*/ 	.byte	0x03, 0x50
        /*007a*/ 	.short	0x0000


	//----- nvinfo : EIATTR_MAXREG_COUNT
	.align		4
        /*007c*/ 	.byte	0x03, 0x1b
        /*007e*/ 	.short	0x00ff


	//----- nvinfo : EIATTR_EXIT_INSTR_OFFSETS
	.align		4
        /*0080*/ 	.byte	0x04, 0x1c
        /*0082*/ 	.short	(.L_25 - .L_24)


	//   ....[0]....
.L_24:
        /*0084*/ 	.word	0x000004e0


	//   ....[1]....
        /*0088*/ 	.word	0x00000500


	//----- nvinfo : EIATTR_REQNTID
	.align		4
.L_25:
        /*008c*/ 	.byte	0x04, 0x10
        /*008e*/ 	.short	(.L_27 - .L_26)
.L_26:
        /*0090*/ 	.word	0x00000100
        /*0094*/ 	.word	0x00000001
        /*0098*/ 	.word	0x00000001


	//----- nvinfo : EIATTR_CBANK_PARAM_SIZE
	.align		4
.L_27:
        /*009c*/ 	.byte	0x03, 0x19
        /*009e*/ 	.short	0x0038


	//----- nvinfo : EIATTR_PARAM_CBANK
	.align		4
        /*00a0*/ 	.byte	0x04, 0x0a
        /*00a2*/ 	.short	(.L_29 - .L_28)
	.align		4
.L_28:
        /*00a4*/ 	.word	index@(.nv.constant0.triton_poi_fused__native_batch_norm_legit_no_training_hardtanh_18)
        /*00a8*/ 	.short	0x0210
        /*00aa*/ 	.short	0x0038


	//----- nvinfo : EIATTR_SW_WAR
	.align		4
.L_29:
        /*00ac*/ 	.byte	0x04, 0x36
        /*00ae*/ 	.short	(.L_31 - .L_30)
.L_30:
        /*00b0*/ 	.word	0x00000008
.L_31:


//--------------------- .nv.callgraph             --------------------------
	.section	.nv.callgraph,"",@"SHT_CUDA_CALLGRAPH"
	.align	4
	.sectionentsize	8
	.align		4
        /*0000*/ 	.word	0x00000000
	.align		4
        /*0004*/ 	.word	0xffffffff
	.align		4
        /*0008*/ 	.word	0x00000000
	.align		4
        /*000c*/ 	.word	0xfffffffe
	.align		4
        /*0010*/ 	.word	0x00000000
	.align		4
        /*0014*/ 	.word	0xfffffffd
	.align		4
        /*0018*/ 	.word	0x00000000
	.align		4
        /*001c*/ 	.word	0xfffffffc


//--------------------- .nv.constant4             --------------------------
	.section	.nv.constant4,"a",@progbits
	.align	8
	.align		8
.nv.constant4:
        /*0000*/ 	.dword	_$_str
	.align		8
        /*0008*/ 	.dword	_$_str_$_2


//--------------------- .text.triton_poi_fused__native_batch_norm_legit_no_training_hardtanh_18 --------------------------
	.section	.text.triton_poi_fused__native_batch_norm_legit_no_training_hardtanh_18,"ax",@progbits
	.align	128
        .global         triton_poi_fused__native_batch_norm_legit_no_training_hardtanh_18
        .type           triton_poi_fused__native_batch_norm_legit_no_training_hardtanh_18,@function
        .size           triton_poi_fused__native_batch_norm_legit_no_training_hardtanh_18,(.L_x_1 - triton_poi_fused__native_batch_norm_legit_no_training_hardtanh_18)
        .other          triton_poi_fused__native_batch_norm_legit_no_training_hardtanh_18,@"STO_CUDA_ENTRY STV_DEFAULT"
triton_poi_fused__native_batch_norm_legit_no_training_hardtanh_18:
.text.triton_poi_fused__native_batch_norm_legit_no_training_hardtanh_18:
[----:B------:R-:W0:Y:S01]  /*0000*/  LDC R1, c[0x0][0x28] ;  /* 0x00000a00ff017b82 */ /* 0x000e220000000800 */
[----:B------:R-:W1:Y:S07]  /*0010*/  S2R R0, SR_TID.X ;  /* 0x0000000000007919 */ /* 0x000e6e0000002100 */
[----:B------:R-:W2:Y:S01]  /*0020*/  LDC.64 R8, c[0x0][0x220] ;  /* 0x00008800ff087b82 */ /* 0x000ea20000000a00 */
[----:B------:R-:W-:Y:S01]  /*0030*/  UMOV UR4, 0xf0 ;  /* 0x000000f000047882 */ /* 0x000fe20000000000 */
[----:B------:R-:W3:Y:S01]  /*0040*/  S2R R11, SR_CTAID.X ;  /* 0x00000000000b7919 */ /* 0x000ee20000002500 */
[----:B------:R-:W-:Y:S01]  /*0050*/  USHF.R.U32 UR8, UR4, 0x4, URZ ;  /* 0x0000000404087899 */ /* 0x000fe2000800163f */
[----:B------:R-:W-:-:S03]  /*0060*/  UMOV UR9, 0x140 ;  /* 0x0000014000097882 */ /* 0x000fc60000000000 */
[----:B------:R-:W-:-:S04]  /*0070*/  ULOP3.LUT UR9, UR9, 0xf, UR8, 0xf8, !UPT ;  /* 0x0000000f09097892 */ /* 0x000fc8000f8ef808 */
[----:B------:R-:W-:Y:S01]  /*0080*/  USHF.L.U32 UR9, UR9, 0x14, URZ ;  /* 0x0000001409097899 */ /* 0x000fe2000800063f */
[----:B------:R-:W-:Y:S01]  /*0090*/  UMOV UR8, URZ ;  /* 0x0000003f00087c82 */ /* 0x000fe20008000000 */
[----:B------:R-:W4:Y:S08]  /*00a0*/  LDC.64 R14, c[0x0][0x218] ;  /* 0x00008600ff0e7b82 */ /* 0x000f300000000a00 */
[----:B------:R-:W5:Y:S08]  /*00b0*/  LDC.64 R16, c[0x0][0x228] ;  /* 0x00008a00ff107b82 */ /* 0x000f700000000a00 */
[----:B------:R-:W0:Y:S01]  /*00c0*/  LDC.64 R18, c[0x0][0x230] ;  /* 0x00008c00ff127b82 */ /* 0x000e220000000a00 */
[----:B-1----:R-:W-:-:S07]  /*00d0*/  SHF.L.U32 R0, R0, 0x1, RZ ;  /* 0x0000000100007819 */ /* 0x002fce00000006ff */
[----:B------:R-:W1:Y:S01]  /*00e0*/  LDC.64 R6, c[0x0][0x210] ;  /* 0x00008400ff067b82 */ /* 0x000e620000000a00 */
[----:B------:R-:W-:-:S04]  /*00f0*/  LOP3.LUT R0, R0, 0x1fe, RZ, 0xc0, !PT ;  /* 0x000001fe00007812 */ /* 0x000fc800078ec0ff */
[----:B---3--:R-:W-:-:S04]  /*0100*/  LEA R11, R11, R0, 0x9 ;  /* 0x000000000b0b7211 */ /* 0x008fc800078e48ff */
[C---:B------:R-:W-:Y:S01]  /*0110*/  ISETP.GE.AND P0, PT, R11.reuse, 0x1b900, PT ;  /* 0x0001b9000b00780c */ /* 0x040fe20003f06270 */
[----:B------:R-:W-:-:S05]  /*0120*/  IMAD.HI R0, R11, 0x38e38e39, RZ ;  /* 0x38e38e390b007827 */ /* 0x000fca00078e02ff */
[----:B------:R-:W-:-:S04]  /*0130*/  SHF.R.U32.HI R3, RZ, 0x1f, R0 ;  /* 0x0000001fff037819 */ /* 0x000fc80000011600 */
[----:B------:R-:W-:Y:S02]  /*0140*/  LEA.HI.SX32 R0, R0, R3, 0x19 ;  /* 0x0000000300007211 */ /* 0x000fe400078fcaff */
[----:B------:R-:W-:-:S03]  /*0150*/  CS2R R2, SRZ ;  /* 0x0000000000027805 */ /* 0x000fc6000001ff00 */
[----:B------:R-:W-:-:S04]  /*0160*/  IMAD R5, R0, -0x240, R11 ;  /* 0xfffffdc000057824 */ /* 0x000fc800078e020b */
[----:B--2---:R-:W-:-:S05]  /*0170*/  IMAD.WIDE R8, R5, 0x4, R8 ;  /* 0x0000000405087825 */ /* 0x004fca00078e0208 */
[----:B------:R2:W3:Y:S01]  /*0180*/  @!P0 LDG.E.EL.64 R2, desc[UR8][R8.64] ;  /* 0x0000000808028981 */ /* 0x0004e2000c2e1b00 */
[C---:B----4-:R-:W-:Y:S01]  /*0190*/  IMAD.WIDE R14, R5.reuse, 0x4, R14 ;  /* 0x00000004050e7825 */ /* 0x050fe200078e020e */
[----:B------:R-:W-:Y:S01]  /*01a0*/  CS2R R12, SRZ ;  /* 0x00000000000c7805 */ /* 0x000fe2000001ff00 */
[----:B------:R-:W-:Y:S02]  /*01b0*/  ULDC.64 UR6, c[0x0][0x208] ;  /* 0x0000820000067ab9 */ /* 0x000fe40000000a00 */
[----:B-----5:R-:W-:-:S04]  /*01c0*/  IMAD.WIDE R16, R5, 0x4, R16 ;  /* 0x0000000405107825 */ /* 0x020fc800078e0210 */
[----:B0-----:R-:W-:Y:S01]  /*01d0*/  IMAD.WIDE R18, R5, 0x4, R18 ;  /* 0x0000000405127825 */ /* 0x001fe200078e0212 */
[----:B------:R-:W-:-:S03]  /*01e0*/  CS2R R4, SRZ ;  /* 0x0000000000047805 */ /* 0x000fc6000001ff00 */
[----:B-1----:R-:W-:Y:S01]  /*01f0*/  IMAD.WIDE R6, R11, 0x4, R6 ;  /* 0x000000040b067825 */ /* 0x002fe200078e0206 */
[----:B------:R-:W-:Y:S01]  /*0200*/  USHF.R.U32 UR4, UR4, 0x4, URZ ;  /* 0x0000000404047899 */ /* 0x000fe2000800163f */
[----:B------:R-:W-:-:S03]  /*0210*/  UMOV UR5, 0x140 ;  /* 0x0000014000057882 */ /* 0x000fc60000000000 */
[----:B------:R-:W-:-:S04]  /*0220*/  ULOP3.LUT UR5, UR5, 0xf, UR4, 0xf8, !UPT ;  /* 0x0000000f05057892 */ /* 0x000fc8000f8ef804 */
[----:B------:R-:W-:Y:S01]  /*0230*/  USHF.L.U32 UR5, UR5, 0x14, URZ ;  /* 0x0000001405057899 */ /* 0x000fe2000800063f */
[----:B------:R-:W-:Y:S01]  /*0240*/  UMOV UR4, URZ ;  /* 0x0000003f00047c82 */ /* 0x000fe20008000000 */
[----:B------:R0:W4:Y:S01]  /*0250*/  @!P0 LDG.E.EL.64 R4, desc[UR8][R14.64] ;  /* 0x000000080e048981 */ /* 0x000122000c2e1b00 */
[----:B------:R-:W-:Y:S02]  /*0260*/  CS2R R10, SRZ ;  /* 0x00000000000a7805 */ /* 0x000fe4000001ff00 */
[----:B--2---:R-:W-:Y:S01]  /*0270*/  CS2R R8, SRZ ;  /* 0x0000000000087805 */ /* 0x004fe2000001ff00 */
[----:B------:R-:W4:Y:S04]  /*0280*/  @!P0 LDG.E.64 R12, desc[UR6][R6.64] ;  /* 0x00000006060c8981 */ /* 0x000f28000c1e1b00 */
[----:B------:R-:W2:Y:S04]  /*0290*/  @!P0 LDG.E.EL.64 R10, desc[UR4][R16.64] ;  /* 0x00000004100a8981 */ /* 0x000ea8000c2e1b00 */
[----:B------:R-:W2:Y:S01]  /*02a0*/  @!P0 LDG.E.EL.64 R8, desc[UR4][R18.64] ;  /* 0x0000000412088981 */ /* 0x000ea2000c2e1b00 */
[----:B0-----:R-:W-:Y:S01]  /*02b0*/  HFMA2.MMA R15, -RZ, RZ, 1.625, 0 ;  /* 0x3e800000ff0f7435 */ /* 0x001fe200000001ff */
[----:B---3--:R-:W-:Y:S01]  /*02c0*/  FADD R2, R2, 9.9999997473787516356e-06 ;  /* 0x3727c5ac02027421 */ /* 0x008fe20000000000 */
[----:B------:R-:W-:-:S03]  /*02d0*/  FADD R3, R3, 9.9999997473787516356e-06 ;  /* 0x3727c5ac03037421 */ /* 0x000fc60000000000 */
[----:B------:R-:W0:Y:S08]  /*02e0*/  MUFU.SQRT R0, R2 ;  /* 0x0000000200007308 */ /* 0x000e300000002000 */
[----:B------:R1:W3:Y:S01]  /*02f0*/  MUFU.SQRT R14, R3 ;  /* 0x00000003000e7308 */ /* 0x0002e20000002000 */
[----:B----4-:R-:W-:Y:S01]  /*0300*/  FADD R4, -R4, R12 ;  /* 0x0000000c04047221 */ /* 0x010fe20000000100 */
[C---:B0-----:R-:W-:Y:S01]  /*0310*/  FSETP.GT.AND P1, PT, |R0|.reuse, 8.50705917302346158658e+37, PT ;  /* 0x7e8000000000780b */ /* 0x041fe20003f24200 */
[----:B------:R-:W-:Y:S01]  /*0320*/  FADD R5, -R5, R13 ;  /* 0x0000000d05057221 */ /* 0x000fe20000000100 */
[----:B------:R-:W-:-:S02]  /*0330*/  FSETP.GEU.AND P3, PT, |R0|, 1.175494350822287508e-38, PT ;  /* 0x008000000000780b */ /* 0x000fc40003f6e200 */
[C---:B-1----:R-:W-:Y:S02]  /*0340*/  FSEL R3, R15.reuse, 1, P1 ;  /* 0x3f8000000f037808 */ /* 0x042fe40000800000 */
[C---:B---3--:R-:W-:Y:S02]  /*0350*/  FSETP.GT.AND P2, PT, |R14|.reuse, 8.50705917302346158658e+37, PT ;  /* 0x7e8000000e00780b */ /* 0x048fe40003f44200 */
[----:B------:R-:W-:Y:S02]  /*0360*/  FSETP.GEU.AND P4, PT, |R14|, 1.175494350822287508e-38, PT ;  /* 0x008000000e00780b */ /* 0x000fe40003f8e200 */
[----:B------:R-:W-:-:S03]  /*0370*/  FSEL R15, R15, 1, P2 ;  /* 0x3f8000000f0f7808 */ /* 0x000fc60001000000 */
[----:B------:R-:W-:Y:S02]  /*0380*/  @P1 FMUL R0, R0, 0.25 ;  /* 0x3e80000000001820 */ /* 0x000fe40000400000 */
[----:B------:R-:W-:Y:S02]  /*0390*/  @!P3 FMUL R3, R3, 16777216 ;  /* 0x4b8000000303b820 */ /* 0x000fe40000400000 */
[----:B------:R-:W-:Y:S02]  /*03a0*/  @!P3 FMUL R0, R0, 16777216 ;  /* 0x4b8000000000b820 */ /* 0x000fe40000400000 */
[----:B------:R-:W-:-:S04]  /*03b0*/  @P2 FMUL R14, R14, 0.25 ;  /* 0x3e8000000e0e2820 */ /* 0x000fc80000400000 */
[----:B------:R-:W0:Y:S01]  /*03c0*/  MUFU.RCP R0, R0 ;  /* 0x0000000000007308 */ /* 0x000e220000001000 */
[----:B------:R-:W-:Y:S01]  /*03d0*/  @!P4 FMUL R15, R15, 16777216 ;  /* 0x4b8000000f0fc820 */ /* 0x000fe20000400000 */
[----:B------:R-:W-:-:S06]  /*03e0*/  @!P4 FMUL R14, R14, 16777216 ;  /* 0x4b8000000e0ec820 */ /* 0x000fcc0000400000 */
[----:B------:R-:W1:Y:S01]  /*03f0*/  MUFU.RCP R14, R14 ;  /* 0x0000000e000e7308 */ /* 0x000e620000001000 */
[----:B0-----:R-:W-:-:S04]  /*0400*/  FMUL R3, R0, R3 ;  /* 0x0000000300037220 */ /* 0x001fc80000400000 */
[----:B------:R-:W-:Y:S01]  /*0410*/  FMUL R3, R4, R3 ;  /* 0x0000000304037220 */ /* 0x000fe20000400000 */
[----:B-1----:R-:W-:-:S03]  /*0420*/  FMUL R2, R14, R15 ;  /* 0x0000000f0e027220 */ /* 0x002fc60000400000 */
[----:B--2---:R-:W-:Y:S01]  /*0430*/  FFMA R3, R3, R10, R8 ;  /* 0x0000000a03037223 */ /* 0x004fe20000000008 */
[----:B------:R-:W-:-:S04]  /*0440*/  FMUL R2, R5, R2 ;  /* 0x0000000205027220 */ /* 0x000fc80000400000 */
[----:B------:R-:W-:Y:S01]  /*0450*/  FMNMX.NAN R4, RZ, R3, !PT ;  /* 0x00000003ff047209 */ /* 0x000fe20007820000 */
[----:B------:R-:W-:-:S03]  /*0460*/  FFMA R2, R2, R11, R9 ;  /* 0x0000000b02027223 */ /* 0x000fc60000000009 */
[C---:B------:R-:W-:Y:S02]  /*0470*/  FSETP.GEU.AND P3, PT, R4.reuse, 6, PT ;  /* 0x40c000000400780b */ /* 0x040fe40003f6e000 */
[----:B------:R-:W-:Y:S02]  /*0480*/  FSETP.NAN.AND P1, PT, R4, R4, PT ;  /* 0x000000040400720b */ /* 0x000fe40003f28000 */
[----:B------:R-:W-:-:S04]  /*0490*/  FMNMX.NAN R5, RZ, R2, !PT ;  /* 0x00000002ff057209 */ /* 0x000fc80007820000 */
[C---:B------:R-:W-:Y:S02]  /*04a0*/  FSETP.GEU.AND P4, PT, R5.reuse, 6, PT ;  /* 0x40c000000500780b */ /* 0x040fe40003f8e000 */
[----:B------:R-:W-:-:S03]  /*04b0*/  FSETP.NAN.AND P2, PT, R5, R5, PT ;  /* 0x000000050500720b */ /* 0x000fc60003f48000 */
[----:B------:R-:W-:-:S08]  /*04c0*/  @P3 SEL R4, R4, 0x40c00000, P1 ;  /* 0x40c0000004043807 */ /* 0x000fd00000800000 */
[----:B------:R-:W-:Y:S01]  /*04d0*/  @P4 SEL R5, R5, 0x40c00000, P2 ;  /* 0x40c0000005054807 */ /* 0x000fe20001000000 */
[----:B------:R-:W-:Y:S06]  /*04e0*/  @P0 EXIT ;  /* 0x000000000000094d */ /* 0x000fec0003800000 */
[----:B------:R-:W-:Y:S01]  /*04f0*/  STG.E.64 desc[UR6][R6.64], R4 ;  /* 0x0000000406007986 */ /* 0x000fe2000c101b06 */
[----:B------:R-:W-:Y:S05]  /*0500*/  EXIT ;  /* 0x000000000000794d */ /* 0x000fea0003800000 */
.L_x_0:
[----:B------:R-:W-:-:S00]  /*0510*/  BRA `(.L_x_0) ;  /* 0xfffffffc00fc7947 */ /* 0x000fc0000383ffff */
[----:B------:R-:W-:-:S00]  /*0520*/  NOP ;  /* 0x0000000000007918 */ /* 0x000fc00000000000 */
        /* <DEDUP_REMOVED lines=13> */
.L_x_1:


//--------------------- .nv.global.init           --------------------------
	.section	.nv.global.init,"aw",@progbits
.nv.global.init:
	.type		_$_str,@object
	.size		_$_str,(_$_str_$_2 - _$_str)
_$_str:
        /*0000*/ 	.byte	0x5f, 0x5f, 0x43, 0x55, 0x44, 0x41, 0x5f, 0x46, 0x54, 0x5a, 0x00
	.type		_$_str_$_2,@object
	.size		_$_str_$_2,(.L_1 - _$_str_$_2)
_$_str_$_2:
        /*000b*/ 	.byte	0x5f, 0x5f, 0x43, 0x55, 0x44, 0x41, 0x5f, 0x50, 0x52, 0x45, 0x43, 0x5f, 0x53, 0x51, 0x52, 0x54
        /*001b*/ 	.byte	0x00
.L_1:


//--------------------- .nv.shared.reserved.0     --------------------------
	.section	.nv.shared.reserved.0,"aw",@nobits
	.weak		__nv_reservedSMEM_offset_0_alias
	.size		__nv_reservedSMEM_offset_0_alias, 0, 0
	.other		__nv_reservedSMEM_offset_0_alias,@"STO_CUDA_RESERVED_SHARED STV_DEFAULT"
__nv_reservedSMEM_offset_0_alias:
	.zero		0


//--------------------- .nv.constant0.triton_poi_fused__native_batch_norm_legit_no_training_hardtanh_18 --------------------------
	.section	.nv.constant0.triton_poi_fused__native_batch_norm_legit_no_training_hardtanh_18,"a",@progbits
	.sectionflags	@""
	.align	4
.nv.constant0.triton_poi_fused__native_batch_norm_legit_no_training_hardtanh_18:
	.zero		584


//--------------------- SYMBOLS --------------------------

	.type		.nv.reservedSmem.offset0,@object
	.size		.nv.reservedSmem.offset0,0x4
